//
// Generated by NVIDIA NVVM Compiler
//
// Compiler Build ID: CL-36424714
// Cuda compilation tools, release 13.0, V13.0.88
// Based on NVVM 20.0.0
//

.version 9.0
.target sm_100
.address_size 64

	// .globl	_Z3incPi

.visible .entry _Z3incPi(
	.param .u64 .ptr .align 1 _Z3incPi_param_0
)
{
	.reg .b32 	%r<7>;
	.reg .b64 	%rd<5>;

	ld.param.u64 	%rd1, [_Z3incPi_param_0];
	cvta.to.global.u64 	%rd2, %rd1;
	mov.u32 	%r1, %tid.x;
	mov.u32 	%r2, %ntid.x;
	mov.u32 	%r3, %ctaid.x;
	mad.lo.s32 	%r4, %r2, %r3, %r1;
	mul.wide.s32 	%rd3, %r4, 4;
	add.s64 	%rd4, %rd2, %rd3;
	ld.global.u32 	%r5, [%rd4];
	add.s32 	%r6, %r5, 1;
	st.global.u32 	[%rd4], %r6;
	ret;

}


// ===== COMPILED SASS (sm_100) =====

	.target	sm_100

	.elftype	@"ET_EXEC"


//--------------------- .note.nv.tkinfo           --------------------------
	.section	.note.nv.tkinfo,"",@"SHT_NOTE"
	.sectionflags	@"SHF_NOTE_NV_TKINFO"
	.tkinfo
        /*0018*/ 	.word	0x00000002
        /*0030*/ 	.string	""
        /*0030*/ 	.string	"ptxas"
        /*0030*/ 	.string	"Cuda compilation tools, release 13.0, V13.0.88"
        /*0030*/ 	.string	"Build cuda_13.0.r13.0/compiler.36424714_0"
        /*0030*/ 	.string	"-arch sm_100 -m 64 "



//--------------------- .note.nv.cuinfo           --------------------------
	.section	.note.nv.cuinfo,"",@"SHT_NOTE"
	.sectionflags	@"SHF_NOTE_NV_CUINFO"
        /*0018*/ 	.short	0x0002
        /*001a*/ 	.short	0x0064
        /*001c*/ 	.short	0x0082
	.zero		2


//--------------------- .nv.info                  --------------------------
	.section	.nv.info,"",@"SHT_CUDA_INFO"
	.align	4


	//----- nvinfo : EIATTR_REGCOUNT
	.align		4
        /*0000*/ 	.byte	0x04, 0x2f
        /*0002*/ 	.short	(.L_1 - .L_0)
	.align		4
.L_0:
        /*0004*/ 	.word	index@(_Z3incPi)
        /*0008*/ 	.word	0x00000008


	//----- nvinfo : EIATTR_FRAME_SIZE
	.align		4
.L_1:
        /*000c*/ 	.byte	0x04, 0x11
        /*000e*/ 	.short	(.L_3 - .L_2)
	.align		4
.L_2:
        /*0010*/ 	.word	index@(_Z3incPi)
        /*0014*/ 	.word	0x00000000


	//----- nvinfo : EIATTR_MIN_STACK_SIZE
	.align		4
.L_3:
        /*0018*/ 	.byte	0x04, 0x12
        /*001a*/ 	.short	(.L_5 - .L_4)
	.align		4
.L_4:
        /*001c*/ 	.word	index@(_Z3incPi)
        /*0020*/ 	.word	0x00000000
.L_5:


//--------------------- .nv.compat                --------------------------
	.section	.nv.compat,"",@"SHT_CUDA_COMPAT_INFO"
	.align	4
        /*0000*/ 	.byte	0x02, 0x09, 0x00, 0x00, 0x02, 0x02, 0x01, 0x00, 0x02, 0x05, 0x05, 0x00, 0x03, 0x07, 0x01, 0x01
        /*0010*/ 	.byte	0x02, 0x03, 0x00, 0x00, 0x02, 0x06, 0x01, 0x00, 0x04, 0x0b, 0x08, 0x00, 0x09, 0x00, 0x00, 0x00
        /*0020*/ 	.byte	0x00, 0x00, 0x00, 0x00


//--------------------- .nv.info._Z3incPi         --------------------------
	.section	.nv.info._Z3incPi,"",@"SHT_CUDA_INFO"
	.sectionflags	@""
	.align	4


	//----- nvinfo : EIATTR_CUDA_API_VERSION
	.align		4
        /*0000*/ 	.byte	0x04, 0x37
        /*0002*/ 	.short	(.L_7 - .L_6)
.L_6:
        /*0004*/ 	.word	0x00000082


	//----- nvinfo : EIATTR_KPARAM_INFO
	.align		4
.L_7:
        /*0008*/ 	.byte	0x04, 0x17
        /*000a*/ 	.short	(.L_9 - .L_8)
.L_8:
        /*000c*/ 	.word	0x00000000
        /*0010*/ 	.short	0x0000
        /*0012*/ 	.short	0x0000
        /*0014*/ 	.byte	0x00, 0xf5, 0x21, 0x00


	//----- nvinfo : EIATTR_SPARSE_MMA_MASK
	.align		4
.L_9:
        /*0018*/ 	.byte	0x03, 0x50
        /*001a*/ 	.short	0x0000


	//----- nvinfo : EIATTR_MAXREG_COUNT
	.align		4
        /*001c*/ 	.byte	0x03, 0x1b
        /*001e*/ 	.short	0x00ff


	//----- nvinfo : EIATTR_MERCURY_ISA_VERSION
	.align		4
        /*0020*/ 	.byte	0x03, 0x5f
        /*0022*/ 	.short	0x0101


	//----- nvinfo : EIATTR_VRC_CTA_INIT_COUNT
	.align		4
        /*0024*/ 	.byte	0x02, 0x4a
	.zero		1
	.zero		1


	//----- nvinfo : EIATTR_EXIT_INSTR_OFFSETS
	.align		4
        /*0028*/ 	.byte	0x04, 0x1c
        /*002a*/ 	.short	(.L_11 - .L_10)


	//   ....[0]....
.L_10:
        /*002c*/ 	.word	0x000000b0


	//----- nvinfo : EIATTR_CBANK_PARAM_SIZE
	.align		4
.L_11:
        /*0030*/ 	.byte	0x03, 0x19
        /*0032*/ 	.short	0x0008


	//----- nvinfo : EIATTR_PARAM_CBANK
	.align		4
        /*0034*/ 	.byte	0x04, 0x0a
        /*0036*/ 	.short	(.L_13 - .L_12)
	.align		4
.L_12:
        /*0038*/ 	.word	index@(.nv.constant0._Z3incPi)
        /*003c*/ 	.short	0x0380
        /*003e*/ 	.short	0x0008


	//----- nvinfo : EIATTR_SW_WAR
	.align		4
.L_13:
        /*0040*/ 	.byte	0x04, 0x36
        /*0042*/ 	.short	(.L_15 - .L_14)
.L_14:
        /*0044*/ 	.word	0x00000008
.L_15:


//--------------------- .nv.callgraph             --------------------------
	.section	.nv.callgraph,"",@"SHT_CUDA_CALLGRAPH"
	.align	4
	.sectionentsize	8
	.align		4
        /*0000*/ 	.word	0x00000000
	.align		4
        /*0004*/ 	.word	0xffffffff
	.align		4
        /*0008*/ 	.word	0x00000000
	.align		4
        /*000c*/ 	.word	0xfffffffe
	.align		4
        /*0010*/ 	.word	0x00000000
	.align		4
        /*0014*/ 	.word	0xfffffffd
	.align		4
        /*0018*/ 	.word	0x00000000
	.align		4
        /*001c*/ 	.word	0xfffffffc


//--------------------- .text._Z3incPi            --------------------------
	.section	.text._Z3incPi,"ax",@progbits
	.align	128
        .global         _Z3incPi
        .type           _Z3incPi,@function
        .size           _Z3incPi,(.L_x_1 - _Z3incPi)
        .other          _Z3incPi,@"STO_CUDA_ENTRY STV_DEFAULT"
_Z3incPi:
.text._Z3incPi:
[----:B------:R-:W-:Y:S01]  /*0000*/  LDC R1, c[0x0][0x37c] ;  /* 0x0000df00ff017b82 */ /* 0x000fe20000000800 */
[----:B------:R-:W0:Y:S07]  /*0010*/  S2R R5, SR_TID.X ;  /* 0x0000000000057919 */ /* 0x000e2e0000002100 */
[----:B------:R-:W1:Y:S01]  /*0020*/  LDC.64 R2, c[0x0][0x380] ;  /* 0x0000e000ff027b82 */ /* 0x000e620000000a00 */
[----:B------:R-:W0:Y:S01]  /*0030*/  LDCU UR6, c[0x0][0x360] ;  /* 0x00006c00ff0677ac */ /* 0x000e220008000800 */
[----:B------:R-:W0:Y:S01]  /*0040*/  S2R R0, SR_CTAID.X ;  /* 0x0000000000007919 */ /* 0x000e220000002500 */
[----:B------:R-:W2:Y:S01]  /*0050*/  LDCU.64 UR4, c[0x0][0x358] ;  /* 0x00006b00ff0477ac */ /* 0x000ea20008000a00 */
[----:B0-----:R-:W-:-:S04]  /*0060*/  IMAD R5, R0, UR6, R5 ;  /* 0x0000000600057c24 */ /* 0x001fc8000f8e0205 */
[----:B-1----:R-:W-:-:S05]  /*0070*/  IMAD.WIDE R2, R5, 0x4, R2 ;  /* 0x0000000405027825 */ /* 0x002fca00078e0202 */
[----:B--2---:R-:W2:Y:S02]  /*0080*/  LDG.E R0, desc[UR4][R2.64] ;  /* 0x0000000402007981 */ /* 0x004ea4000c1e1900 */
[----:B--2---:R-:W-:-:S05]  /*0090*/  IADD3 R5, PT, PT, R0, 0x1, RZ ;  /* 0x0000000100057810 */ /* 0x004fca0007ffe0ff */
[----:B------:R-:W-:Y:S01]  /*00a0*/  STG.E desc[UR4][R2.64], R5 ;  /* 0x0000000502007986 */ /* 0x000fe2000c101904 */
[----:B------:R-:W-:Y:S05]  /*00b0*/  EXIT ;  /* 0x000000000000794d */ /* 0x000fea0003800000 */
.L_x_0:
[----:B------:R-:W-:-:S00]  /*00c0*/  BRA `(.L_x_0) ;  /* 0xfffffffc00fc7947 */ /* 0x000fc0000383ffff */
[----:B------:R-:W-:-:S00]  /*00d0*/  NOP ;  /* 0x0000000000007918 */ /* 0x000fc00000000000 */
        /* <DEDUP_REMOVED lines=10> */
.L_x_1:


//--------------------- .nv.shared.reserved.0     --------------------------
	.section	.nv.shared.reserved.0,"aw",@nobits
	.weak		__nv_reservedSMEM_offset_0_alias
	.size		__nv_reservedSMEM_offset_0_alias, 0, 64
	.other		__nv_reservedSMEM_offset_0_alias,@"STO_CUDA_RESERVED_SHARED STV_DEFAULT"
__nv_reservedSMEM_offset_0_alias:
	.zero		0
	.zero		64


//--------------------- .nv.constant0._Z3incPi    --------------------------
	.section	.nv.constant0._Z3incPi,"a",@progbits
	.sectionflags	@""
	.align	4
.nv.constant0._Z3incPi:
	.zero		904


//--------------------- SYMBOLS --------------------------

	.type		.nv.reservedSmem.offset0,@object
	.size		.nv.reservedSmem.offset0,0x4
